//
// Generated by NVIDIA NVVM Compiler
//
// Compiler Build ID: CL-36424714
// Cuda compilation tools, release 13.0, V13.0.88
// Based on NVVM 20.0.0
//

.version 9.0
.target sm_100
.address_size 64

	// .globl	_Z14populateSamplePlS_

.visible .entry _Z14populateSamplePlS_(
	.param .u64 .ptr .align 1 _Z14populateSamplePlS__param_0,
	.param .u64 .ptr .align 1 _Z14populateSamplePlS__param_1
)
{
	.reg .b32 	%r<2>;
	.reg .b64 	%rd<10>;

	ld.param.u64 	%rd1, [_Z14populateSamplePlS__param_0];
	ld.param.u64 	%rd2, [_Z14populateSamplePlS__param_1];
	cvta.to.global.u64 	%rd3, %rd2;
	cvta.to.global.u64 	%rd4, %rd1;
	mov.u32 	%r1, %tid.x;
	mul.wide.u32 	%rd5, %r1, 8000;
	add.s64 	%rd6, %rd4, %rd5;
	ld.global.u64 	%rd7, [%rd6];
	mul.wide.u32 	%rd8, %r1, 8;
	add.s64 	%rd9, %rd3, %rd8;
	st.global.u64 	[%rd9], %rd7;
	ret;

}
	// .globl	_Z6searchPlS_S_S_
.visible .entry _Z6searchPlS_S_S_(
	.param .u64 .ptr .align 1 _Z6searchPlS_S_S__param_0,
	.param .u64 .ptr .align 1 _Z6searchPlS_S_S__param_1,
	.param .u64 .ptr .align 1 _Z6searchPlS_S_S__param_2,
	.param .u64 .ptr .align 1 _Z6searchPlS_S_S__param_3
)
{
	.reg .pred 	%p<17>;
	.reg .b32 	%r<2>;
	.reg .b64 	%rd<78>;

	ld.param.u64 	%rd31, [_Z6searchPlS_S_S__param_0];
	ld.param.u64 	%rd32, [_Z6searchPlS_S_S__param_1];
	ld.param.u64 	%rd33, [_Z6searchPlS_S_S__param_2];
	ld.param.u64 	%rd34, [_Z6searchPlS_S_S__param_3];
	cvta.to.global.u64 	%rd35, %rd33;
	cvta.to.global.u64 	%rd1, %rd32;
	cvta.to.global.u64 	%rd2, %rd31;
	cvta.to.global.u64 	%rd36, %rd34;
	mov.u32 	%r1, %tid.x;
	mul.wide.u32 	%rd37, %r1, 8;
	add.s64 	%rd3, %rd36, %rd37;
	ld.global.u64 	%rd66, [%rd3];
	ld.global.u64 	%rd38, [%rd2];
	setp.lt.s64 	%p1, %rd66, %rd38;
	add.s64 	%rd5, %rd35, %rd37;
	@%p1 bra 	$L__BB1_2;
	ld.global.u64 	%rd39, [%rd1+792];
	add.s64 	%rd40, %rd39, 1000;
	setp.lt.s64 	%p2, %rd66, %rd40;
	@%p2 bra 	$L__BB1_3;
$L__BB1_2:
	mov.b64 	%rd41, -1;
	st.global.u64 	[%rd5], %rd41;
	ld.global.u64 	%rd66, [%rd3];
$L__BB1_3:
	mov.b64 	%rd68, 0;
	mov.b64 	%rd67, 99;
$L__BB1_4:
	add.s64 	%rd10, %rd67, %rd68;
	shr.u64 	%rd44, %rd10, 63;
	add.s64 	%rd45, %rd10, %rd44;
	shr.s64 	%rd72, %rd45, 1;
	shl.b64 	%rd46, %rd72, 3;
	add.s64 	%rd47, %rd1, %rd46;
	ld.global.u64 	%rd12, [%rd47];
	setp.ge.s64 	%p3, %rd12, %rd66;
	@%p3 bra 	$L__BB1_6;
	add.s64 	%rd68, %rd72, 1;
	bra.uni 	$L__BB1_8;
$L__BB1_6:
	setp.eq.s64 	%p4, %rd12, %rd66;
	@%p4 bra 	$L__BB1_13;
	setp.gt.s64 	%p5, %rd12, %rd66;
	add.s64 	%rd48, %rd72, -1;
	selp.b64 	%rd67, %rd48, %rd67, %p5;
$L__BB1_8:
	setp.le.s64 	%p6, %rd68, %rd67;
	@%p6 bra 	$L__BB1_4;
	setp.le.s64 	%p7, %rd12, %rd66;
	setp.lt.s64 	%p8, %rd10, 2;
	or.pred  	%p9, %p7, %p8;
	@%p9 bra 	$L__BB1_13;
	mov.u64 	%rd71, %rd72;
$L__BB1_11:
	shl.b64 	%rd49, %rd71, 3;
	add.s64 	%rd50, %rd1, %rd49;
	ld.global.u64 	%rd51, [%rd50];
	setp.le.s64 	%p10, %rd51, %rd66;
	mov.u64 	%rd72, %rd71;
	@%p10 bra 	$L__BB1_13;
	add.s64 	%rd18, %rd71, -1;
	setp.gt.s64 	%p11, %rd71, 1;
	mov.b64 	%rd72, 0;
	mov.u64 	%rd71, %rd18;
	@%p11 bra 	$L__BB1_11;
$L__BB1_13:
	mul.lo.s64 	%rd74, %rd72, 1000;
	mad.lo.s64 	%rd54, %rd72, 100000, 100000;
	mul.hi.s64 	%rd55, %rd54, -6640827866535438581;
	add.s64 	%rd56, %rd55, %rd54;
	shr.u64 	%rd57, %rd56, 63;
	shr.s64 	%rd58, %rd56, 6;
	add.s64 	%rd73, %rd58, %rd57;
	setp.gt.s64 	%p12, %rd74, %rd73;
	mov.b64 	%rd53, -1;
	mov.u64 	%rd77, %rd53;
	@%p12 bra 	$L__BB1_19;
$L__BB1_14:
	add.s64 	%rd59, %rd73, %rd74;
	shr.u64 	%rd60, %rd59, 63;
	add.s64 	%rd61, %rd59, %rd60;
	shr.s64 	%rd77, %rd61, 1;
	shl.b64 	%rd62, %rd77, 3;
	add.s64 	%rd63, %rd2, %rd62;
	ld.global.u64 	%rd25, [%rd63];
	setp.ge.s64 	%p13, %rd25, %rd66;
	@%p13 bra 	$L__BB1_16;
	add.s64 	%rd74, %rd77, 1;
	bra.uni 	$L__BB1_18;
$L__BB1_16:
	setp.eq.s64 	%p14, %rd25, %rd66;
	@%p14 bra 	$L__BB1_19;
	setp.gt.s64 	%p15, %rd25, %rd66;
	add.s64 	%rd64, %rd77, -1;
	selp.b64 	%rd73, %rd64, %rd73, %p15;
$L__BB1_18:
	setp.le.s64 	%p16, %rd74, %rd73;
	mov.u64 	%rd77, %rd53;
	@%p16 bra 	$L__BB1_14;
$L__BB1_19:
	st.global.u64 	[%rd5], %rd77;
	ret;

}


// ===== COMPILED SASS (sm_100) =====

	.target	sm_100

	.elftype	@"ET_EXEC"


//--------------------- .note.nv.tkinfo           --------------------------
	.section	.note.nv.tkinfo,"",@"SHT_NOTE"
	.sectionflags	@"SHF_NOTE_NV_TKINFO"
	.tkinfo
        /*0018*/ 	.word	0x00000002
        /*0030*/ 	.string	""
        /*0030*/ 	.string	"ptxas"
        /*0030*/ 	.string	"Cuda compilation tools, release 13.0, V13.0.88"
        /*0030*/ 	.string	"Build cuda_13.0.r13.0/compiler.36424714_0"
        /*0030*/ 	.string	"-arch sm_100 -m 64 "



//--------------------- .note.nv.cuinfo           --------------------------
	.section	.note.nv.cuinfo,"",@"SHT_NOTE"
	.sectionflags	@"SHF_NOTE_NV_CUINFO"
        /*0018*/ 	.short	0x0002
        /*001a*/ 	.short	0x0064
        /*001c*/ 	.short	0x0082
	.zero		2


//--------------------- .nv.info                  --------------------------
	.section	.nv.info,"",@"SHT_CUDA_INFO"
	.align	4


	//----- nvinfo : EIATTR_REGCOUNT
	.align		4
        /*0000*/ 	.byte	0x04, 0x2f
        /*0002*/ 	.short	(.L_1 - .L_0)
	.align		4
.L_0:
        /*0004*/ 	.word	index@(_Z14populateSamplePlS_)
        /*0008*/ 	.word	0x0000000a


	//----- nvinfo : EIATTR_FRAME_SIZE
	.align		4
.L_1:
        /*000c*/ 	.byte	0x04, 0x11
        /*000e*/ 	.short	(.L_3 - .L_2)
	.align		4
.L_2:
        /*0010*/ 	.word	index@(_Z14populateSamplePlS_)
        /*0014*/ 	.word	0x00000000


	//----- nvinfo : EIATTR_REGCOUNT
	.align		4
.L_3:
        /*0018*/ 	.byte	0x04, 0x2f
        /*001a*/ 	.short	(.L_5 - .L_4)
	.align		4
.L_4:
        /*001c*/ 	.word	index@(_Z6searchPlS_S_S_)
        /*0020*/ 	.word	0x00000013


	//----- nvinfo : EIATTR_FRAME_SIZE
	.align		4
.L_5:
        /*0024*/ 	.byte	0x04, 0x11
        /*0026*/ 	.short	(.L_7 - .L_6)
	.align		4
.L_6:
        /*0028*/ 	.word	index@(_Z6searchPlS_S_S_)
        /*002c*/ 	.word	0x00000000


	//----- nvinfo : EIATTR_MIN_STACK_SIZE
	.align		4
.L_7:
        /*0030*/ 	.byte	0x04, 0x12
        /*0032*/ 	.short	(.L_9 - .L_8)
	.align		4
.L_8:
        /*0034*/ 	.word	index@(_Z6searchPlS_S_S_)
        /*0038*/ 	.word	0x00000000


	//----- nvinfo : EIATTR_MIN_STACK_SIZE
	.align		4
.L_9:
        /*003c*/ 	.byte	0x04, 0x12
        /*003e*/ 	.short	(.L_11 - .L_10)
	.align		4
.L_10:
        /*0040*/ 	.word	index@(_Z14populateSamplePlS_)
        /*0044*/ 	.word	0x00000000
.L_11:


//--------------------- .nv.compat                --------------------------
	.section	.nv.compat,"",@"SHT_CUDA_COMPAT_INFO"
	.align	4
        /*0000*/ 	.byte	0x02, 0x09, 0x00, 0x00, 0x02, 0x02, 0x01, 0x00, 0x02, 0x05, 0x05, 0x00, 0x03, 0x07, 0x01, 0x01
        /*0010*/ 	.byte	0x02, 0x03, 0x00, 0x00, 0x02, 0x06, 0x01, 0x00, 0x04, 0x0b, 0x08, 0x00, 0x09, 0x00, 0x00, 0x00
        /*0020*/ 	.byte	0x00, 0x00, 0x00, 0x00


//--------------------- .nv.info._Z6searchPlS_S_S_ --------------------------
	.section	.nv.info._Z6searchPlS_S_S_,"",@"SHT_CUDA_INFO"
	.sectionflags	@""
	.align	4


	//----- nvinfo : EIATTR_CUDA_API_VERSION
	.align		4
        /*0000*/ 	.byte	0x04, 0x37
        /*0002*/ 	.short	(.L_13 - .L_12)
.L_12:
        /*0004*/ 	.word	0x00000082


	//----- nvinfo : EIATTR_KPARAM_INFO
	.align		4
.L_13:
        /*0008*/ 	.byte	0x04, 0x17
        /*000a*/ 	.short	(.L_15 - .L_14)
.L_14:
        /*000c*/ 	.word	0x00000000
        /*0010*/ 	.short	0x0003
        /*0012*/ 	.short	0x0018
        /*0014*/ 	.byte	0x00, 0xf5, 0x21, 0x00


	//----- nvinfo : EIATTR_KPARAM_INFO
	.align		4
.L_15:
        /*0018*/ 	.byte	0x04, 0x17
        /*001a*/ 	.short	(.L_17 - .L_16)
.L_16:
        /*001c*/ 	.word	0x00000000
        /*0020*/ 	.short	0x0002
        /*0022*/ 	.short	0x0010
        /*0024*/ 	.byte	0x00, 0xf5, 0x21, 0x00


	//----- nvinfo : EIATTR_KPARAM_INFO
	.align		4
.L_17:
        /*0028*/ 	.byte	0x04, 0x17
        /*002a*/ 	.short	(.L_19 - .L_18)
.L_18:
        /*002c*/ 	.word	0x00000000
        /*0030*/ 	.short	0x0001
        /*0032*/ 	.short	0x0008
        /*0034*/ 	.byte	0x00, 0xf5, 0x21, 0x00


	//----- nvinfo : EIATTR_KPARAM_INFO
	.align		4
.L_19:
        /*0038*/ 	.byte	0x04, 0x17
        /*003a*/ 	.short	(.L_21 - .L_20)
.L_20:
        /*003c*/ 	.word	0x00000000
        /*0040*/ 	.short	0x0000
        /*0042*/ 	.short	0x0000
        /*0044*/ 	.byte	0x00, 0xf5, 0x21, 0x00


	//----- nvinfo : EIATTR_SPARSE_MMA_MASK
	.align		4
.L_21:
        /*0048*/ 	.byte	0x03, 0x50
        /*004a*/ 	.short	0x0000


	//----- nvinfo : EIATTR_MAXREG_COUNT
	.align		4
        /*004c*/ 	.byte	0x03, 0x1b
        /*004e*/ 	.short	0x00ff


	//----- nvinfo : EIATTR_MERCURY_ISA_VERSION
	.align		4
        /*0050*/ 	.byte	0x03, 0x5f
        /*0052*/ 	.short	0x0101


	//----- nvinfo : EIATTR_VRC_CTA_INIT_COUNT
	.align		4
        /*0054*/ 	.byte	0x02, 0x4a
	.zero		1
	.zero		1


	//----- nvinfo : EIATTR_EXIT_INSTR_OFFSETS
	.align		4
        /*0058*/ 	.byte	0x04, 0x1c
        /*005a*/ 	.short	(.L_23 - .L_22)


	//   ....[0]....
.L_22:
        /*005c*/ 	.word	0x00000a30


	//----- nvinfo : EIATTR_CRS_STACK_SIZE
	.align		4
.L_23:
        /*0060*/ 	.byte	0x04, 0x1e
        /*0062*/ 	.short	(.L_25 - .L_24)
.L_24:
        /*0064*/ 	.word	0x00000000


	//----- nvinfo : EIATTR_CBANK_PARAM_SIZE
	.align		4
.L_25:
        /*0068*/ 	.byte	0x03, 0x19
        /*006a*/ 	.short	0x0020


	//----- nvinfo : EIATTR_PARAM_CBANK
	.align		4
        /*006c*/ 	.byte	0x04, 0x0a
        /*006e*/ 	.short	(.L_27 - .L_26)
	.align		4
.L_26:
        /*0070*/ 	.word	index@(.nv.constant0._Z6searchPlS_S_S_)
        /*0074*/ 	.short	0x0380
        /*0076*/ 	.short	0x0020


	//----- nvinfo : EIATTR_SW_WAR
	.align		4
.L_27:
        /*0078*/ 	.byte	0x04, 0x36
        /*007a*/ 	.short	(.L_29 - .L_28)
.L_28:
        /*007c*/ 	.word	0x00000008
.L_29:


//--------------------- .nv.info._Z14populateSamplePlS_ --------------------------
	.section	.nv.info._Z14populateSamplePlS_,"",@"SHT_CUDA_INFO"
	.sectionflags	@""
	.align	4


	//----- nvinfo : EIATTR_CUDA_API_VERSION
	.align		4
        /*0000*/ 	.byte	0x04, 0x37
        /*0002*/ 	.short	(.L_31 - .L_30)
.L_30:
        /*0004*/ 	.word	0x00000082


	//----- nvinfo : EIATTR_KPARAM_INFO
	.align		4
.L_31:
        /*0008*/ 	.byte	0x04, 0x17
        /*000a*/ 	.short	(.L_33 - .L_32)
.L_32:
        /*000c*/ 	.word	0x00000000
        /*0010*/ 	.short	0x0001
        /*0012*/ 	.short	0x0008
        /*0014*/ 	.byte	0x00, 0xf5, 0x21, 0x00


	//----- nvinfo : EIATTR_KPARAM_INFO
	.align		4
.L_33:
        /*0018*/ 	.byte	0x04, 0x17
        /*001a*/ 	.short	(.L_35 - .L_34)
.L_34:
        /*001c*/ 	.word	0x00000000
        /*0020*/ 	.short	0x0000
        /*0022*/ 	.short	0x0000
        /*0024*/ 	.byte	0x00, 0xf5, 0x21, 0x00


	//----- nvinfo : EIATTR_SPARSE_MMA_MASK
	.align		4
.L_35:
        /*0028*/ 	.byte	0x03, 0x50
        /*002a*/ 	.short	0x0000


	//----- nvinfo : EIATTR_MAXREG_COUNT
	.align		4
        /*002c*/ 	.byte	0x03, 0x1b
        /*002e*/ 	.short	0x00ff


	//----- nvinfo : EIATTR_MERCURY_ISA_VERSION
	.align		4
        /*0030*/ 	.byte	0x03, 0x5f
        /*0032*/ 	.short	0x0101


	//----- nvinfo : EIATTR_VRC_CTA_INIT_COUNT
	.align		4
        /*0034*/ 	.byte	0x02, 0x4a
	.zero		1
	.zero		1


	//----- nvinfo : EIATTR_EXIT_INSTR_OFFSETS
	.align		4
        /*0038*/ 	.byte	0x04, 0x1c
        /*003a*/ 	.short	(.L_37 - .L_36)


	//   ....[0]....
.L_36:
        /*003c*/ 	.word	0x00000090


	//----- nvinfo : EIATTR_CBANK_PARAM_SIZE
	.align		4
.L_37:
        /*0040*/ 	.byte	0x03, 0x19
        /*0042*/ 	.short	0x0010


	//----- nvinfo : EIATTR_PARAM_CBANK
	.align		4
        /*0044*/ 	.byte	0x04, 0x0a
        /*0046*/ 	.short	(.L_39 - .L_38)
	.align		4
.L_38:
        /*0048*/ 	.word	index@(.nv.constant0._Z14populateSamplePlS_)
        /*004c*/ 	.short	0x0380
        /*004e*/ 	.short	0x0010


	//----- nvinfo : EIATTR_SW_WAR
	.align		4
.L_39:
        /*0050*/ 	.byte	0x04, 0x36
        /*0052*/ 	.short	(.L_41 - .L_40)
.L_40:
        /*0054*/ 	.word	0x00000008
.L_41:


//--------------------- .nv.callgraph             --------------------------
	.section	.nv.callgraph,"",@"SHT_CUDA_CALLGRAPH"
	.align	4
	.sectionentsize	8
	.align		4
        /*0000*/ 	.word	0x00000000
	.align		4
        /*0004*/ 	.word	0xffffffff
	.align		4
        /*0008*/ 	.word	0x00000000
	.align		4
        /*000c*/ 	.word	0xfffffffe
	.align		4
        /*0010*/ 	.word	0x00000000
	.align		4
        /*0014*/ 	.word	0xfffffffd
	.align		4
        /*0018*/ 	.word	0x00000000
	.align		4
        /*001c*/ 	.word	0xfffffffc


//--------------------- .text._Z6searchPlS_S_S_   --------------------------
	.section	.text._Z6searchPlS_S_S_,"ax",@progbits
	.align	128
        .global         _Z6searchPlS_S_S_
        .type           _Z6searchPlS_S_S_,@function
        .size           _Z6searchPlS_S_S_,(.L_x_18 - _Z6searchPlS_S_S_)
        .other          _Z6searchPlS_S_S_,@"STO_CUDA_ENTRY STV_DEFAULT"
_Z6searchPlS_S_S_:
.text._Z6searchPlS_S_S_:
[----:B------:R-:W-:Y:S01]  /*0000*/  LDC R1, c[0x0][0x37c] ;  /* 0x0000df00ff017b82 */ /* 0x000fe20000000800 */
[----:B------:R-:W0:Y:S07]  /*0010*/  S2R R9, SR_TID.X ;  /* 0x0000000000097919 */ /* 0x000e2e0000002100 */
[----:B------:R-:W0:Y:S01]  /*0020*/  LDC.64 R6, c[0x0][0x398] ;  /* 0x0000e600ff067b82 */ /* 0x000e220000000a00 */
[----:B------:R-:W1:Y:S07]  /*0030*/  LDCU.64 UR4, c[0x0][0x358] ;  /* 0x00006b00ff0477ac */ /* 0x000e6e0008000a00 */
[----:B------:R-:W1:Y:S08]  /*0040*/  LDC.64 R4, c[0x0][0x380] ;  /* 0x0000e000ff047b82 */ /* 0x000e700000000a00 */
[----:B------:R-:W2:Y:S01]  /*0050*/  LDC.64 R2, c[0x0][0x390] ;  /* 0x0000e400ff027b82 */ /* 0x000ea20000000a00 */
[C---:B0-----:R-:W-:Y:S01]  /*0060*/  IMAD.WIDE.U32 R6, R9.reuse, 0x8, R6 ;  /* 0x0000000809067825 */ /* 0x041fe200078e0006 */
[----:B-1----:R-:W3:Y:S04]  /*0070*/  LDG.E.64 R4, desc[UR4][R4.64] ;  /* 0x0000000404047981 */ /* 0x002ee8000c1e1b00 */
[----:B------:R-:W3:Y:S01]  /*0080*/  LDG.E.64 R12, desc[UR4][R6.64] ;  /* 0x00000004060c7981 */ /* 0x000ee2000c1e1b00 */
[----:B------:R-:W-:Y:S04]  /*0090*/  BSSY.RECONVERGENT B1, `(.L_x_0) ;  /* 0x0000015000017945 */ /* 0x000fe80003800200 */
[----:B------:R-:W-:Y:S01]  /*00a0*/  BSSY.RELIABLE B0, `(.L_x_1) ;  /* 0x000000f000007945 */ /* 0x000fe20003800100 */
[----:B--2---:R-:W-:Y:S01]  /*00b0*/  IMAD.WIDE.U32 R2, R9, 0x8, R2 ;  /* 0x0000000809027825 */ /* 0x004fe200078e0002 */
[----:B---3--:R-:W-:-:S04]  /*00c0*/  ISETP.GE.U32.AND P0, PT, R12, R4, PT ;  /* 0x000000040c00720c */ /* 0x008fc80003f06070 */
[----:B------:R-:W-:-:S13]  /*00d0*/  ISETP.GE.AND.EX P0, PT, R13, R5, PT, P0 ;  /* 0x000000050d00720c */ /* 0x000fda0003f06300 */
[----:B------:R-:W-:Y:S05]  /*00e0*/  @!P0 BRA `(.L_x_2) ;  /* 0x0000000000288947 */ /* 0x000fea0003800000 */
[----:B------:R-:W0:Y:S02]  /*00f0*/  LDC.64 R8, c[0x0][0x388] ;  /* 0x0000e200ff087b82 */ /* 0x000e240000000a00 */
[----:B0-----:R-:W2:Y:S01]  /*0100*/  LDG.E.64 R8, desc[UR4][R8.64+0x318] ;  /* 0x0003180408087981 */ /* 0x001ea2000c1e1b00 */
[----:B------:R-:W-:Y:S02]  /*0110*/  IMAD.MOV.U32 R4, RZ, RZ, R12 ;  /* 0x000000ffff047224 */ /* 0x000fe400078e000c */
[----:B------:R-:W-:Y:S01]  /*0120*/  IMAD.MOV.U32 R5, RZ, RZ, R13 ;  /* 0x000000ffff057224 */ /* 0x000fe200078e000d */
[----:B--2---:R-:W-:-:S05]  /*0130*/  IADD3 R11, P0, PT, R8, 0x3e8, RZ ;  /* 0x000003e8080b7810 */ /* 0x004fca0007f1e0ff */
[----:B------:R-:W-:Y:S01]  /*0140*/  IMAD.X R0, RZ, RZ, R9, P0 ;  /* 0x000000ffff007224 */ /* 0x000fe200000e0609 */
[----:B------:R-:W-:-:S04]  /*0150*/  ISETP.GE.U32.AND P0, PT, R4, R11, PT ;  /* 0x0000000b0400720c */ /* 0x000fc80003f06070 */
[----:B------:R-:W-:-:S13]  /*0160*/  ISETP.GE.AND.EX P0, PT, R5, R0, PT, P0 ;  /* 0x000000000500720c */ /* 0x000fda0003f06300 */
[----:B------:R-:W-:Y:S05]  /*0170*/  @!P0 BREAK.RELIABLE B0 ;  /* 0x0000000000008942 */ /* 0x000fea0003800100 */
[----:B------:R-:W-:Y:S05]  /*0180*/  @!P0 BRA `(.L_x_3) ;  /* 0x0000000000148947 */ /* 0x000fea0003800000 */
.L_x_2:
[----:B------:R-:W-:Y:S05]  /*0190*/  BSYNC.RELIABLE B0 ;  /* 0x0000000000007941 */ /* 0x000fea0003800100 */
.L_x_1:
[----:B------:R-:W-:Y:S02]  /*01a0*/  IMAD.MOV.U32 R8, RZ, RZ, -0x1 ;  /* 0xffffffffff087424 */ /* 0x000fe400078e00ff */
[----:B------:R-:W-:-:S05]  /*01b0*/  IMAD.MOV.U32 R9, RZ, RZ, -0x1 ;  /* 0xffffffffff097424 */ /* 0x000fca00078e00ff */
[----:B------:R0:W-:Y:S04]  /*01c0*/  STG.E.64 desc[UR4][R2.64], R8 ;  /* 0x0000000802007986 */ /* 0x0001e8000c101b04 */
[----:B------:R0:W5:Y:S02]  /*01d0*/  LDG.E.64 R4, desc[UR4][R6.64] ;  /* 0x0000000406047981 */ /* 0x000164000c1e1b00 */
.L_x_3:
[----:B------:R-:W-:Y:S05]  /*01e0*/  BSYNC.RECONVERGENT B1 ;  /* 0x0000000000017941 */ /* 0x000fea0003800200 */
.L_x_0:
[----:B------:R-:W-:Y:S05]  /*01f0*/  WARPSYNC.ALL ;  /* 0x0000000000007948 */ /* 0x000fea0003800000 */
[----:B------:R-:W-:Y:S04]  /*0200*/  BSSY.RECONVERGENT B3, `(.L_x_4) ;  /* 0x000003c000037945 */ /* 0x000fe80003800200 */
[----:B------:R-:W-:Y:S01]  /*0210*/  BSSY.RELIABLE B2, `(.L_x_5) ;  /* 0x000002a000027945 */ /* 0x000fe20003800100 */
[----:B------:R-:W-:Y:S01]  /*0220*/  CS2R R12, SRZ ;  /* 0x00000000000c7805 */ /* 0x000fe2000001ff00 */
[----:B------:R-:W-:Y:S01]  /*0230*/  IMAD.MOV.U32 R14, RZ, RZ, RZ ;  /* 0x000000ffff0e7224 */ /* 0x000fe200078e00ff */
[----:B------:R-:W1:Y:S01]  /*0240*/  LDCU.64 UR6, c[0x0][0x388] ;  /* 0x00007100ff0677ac */ /* 0x000e620008000a00 */
[----:B------:R-:W-:Y:S01]  /*0250*/  IMAD.MOV.U32 R11, RZ, RZ, 0x63 ;  /* 0x00000063ff0b7424 */ /* 0x000fe200078e00ff */
[----:B------:R-:W2:Y:S06]  /*0260*/  LDCU.64 UR8, c[0x0][0x388] ;  /* 0x00007100ff0877ac */ /* 0x000eac0008000a00 */
.L_x_9:
[----:B------:R-:W-:-:S05]  /*0270*/  IADD3 R15, P0, PT, R11, R12, RZ ;  /* 0x0000000c0b0f7210 */ /* 0x000fca0007f1e0ff */
[----:B------:R-:W-:-:S05]  /*0280*/  IMAD.X R16, R13, 0x1, R14, P0 ;  /* 0x000000010d107824 */ /* 0x000fca00000e060e */
[----:B------:R-:W-:-:S05]  /*0290*/  LEA.HI R0, P0, R16, R15, RZ, 0x1 ;  /* 0x0000000f10007211 */ /* 0x000fca00078108ff */
[----:B0-----:R-:W-:-:S05]  /*02a0*/  IMAD.X R7, RZ, RZ, R16, P0 ;  /* 0x000000ffff077224 */ /* 0x001fca00000e0610 */
[--C-:B------:R-:W-:Y:S02]  /*02b0*/  SHF.R.S64 R0, R0, 0x1, R7.reuse ;  /* 0x0000000100007819 */ /* 0x100fe40000001007 */
[----:B------:R-:W-:Y:S02]  /*02c0*/  SHF.R.S32.HI R7, RZ, 0x1, R7 ;  /* 0x00000001ff077819 */ /* 0x000fe40000011407 */
[----:B-1----:R-:W-:-:S04]  /*02d0*/  LEA R8, P0, R0, UR6, 0x3 ;  /* 0x0000000600087c11 */ /* 0x002fc8000f8018ff */
[----:B------:R-:W-:-:S06]  /*02e0*/  LEA.HI.X R9, R0, UR7, R7, 0x3, P0 ;  /* 0x0000000700097c11 */ /* 0x000fcc00080f1c07 */
[----:B------:R-:W3:Y:S01]  /*02f0*/  LDG.E.64 R8, desc[UR4][R8.64] ;  /* 0x0000000408087981 */ /* 0x000ee2000c1e1b00 */
[----:B------:R-:W-:Y:S01]  /*0300*/  BSSY.RELIABLE B1, `(.L_x_6) ;  /* 0x0000011000017945 */ /* 0x000fe20003800100 */
[----:B---3-5:R-:W-:-:S04]  /*0310*/  ISETP.GE.U32.AND P0, PT, R8, R4, PT ;  /* 0x000000040800720c */ /* 0x028fc80003f06070 */
[----:B------:R-:W-:-:S13]  /*0320*/  ISETP.GE.AND.EX P0, PT, R9, R5, PT, P0 ;  /* 0x000000050900720c */ /* 0x000fda0003f06300 */
[----:B------:R-:W-:-:S05]  /*0330*/  @!P0 IADD3 R12, P1, PT, R0, 0x1, RZ ;  /* 0x00000001000c8810 */ /* 0x000fca0007f3e0ff */
[----:B------:R-:W-:Y:S01]  /*0340*/  @!P0 IMAD.X R14, RZ, RZ, R7, P1 ;  /* 0x000000ffff0e8224 */ /* 0x000fe200008e0607 */
[----:B------:R-:W-:Y:S07]  /*0350*/  @!P0 BRA `(.L_x_7) ;  /* 0x00000000002c8947 */ /* 0x000fee0003800000 */
[----:B------:R-:W-:-:S04]  /*0360*/  ISETP.NE.U32.AND P0, PT, R8, R4, PT ;  /* 0x000000040800720c */ /* 0x000fc80003f05070 */
[----:B------:R-:W-:-:S13]  /*0370*/  ISETP.NE.AND.EX P0, PT, R9, R5, PT, P0 ;  /* 0x000000050900720c */ /* 0x000fda0003f05300 */
[----:B------:R-:W-:Y:S05]  /*0380*/  @!P0 BREAK.RELIABLE B1 ;  /* 0x0000000000018942 */ /* 0x000fea0003800100 */
[----:B------:R-:W-:Y:S05]  /*0390*/  @!P0 BREAK.RELIABLE B2 ;  /* 0x0000000000028942 */ /* 0x000fea0003800100 */
[----:B------:R-:W-:Y:S05]  /*03a0*/  @!P0 BRA `(.L_x_8) ;  /* 0x0000000000848947 */ /* 0x000fea0003800000 */
[----:B------:R-:W-:Y:S02]  /*03b0*/  ISETP.GT.U32.AND P0, PT, R8, R4, PT ;  /* 0x000000040800720c */ /* 0x000fe40003f04070 */
[----:B------:R-:W-:Y:S02]  /*03c0*/  IADD3 R6, P1, PT, R0, -0x1, RZ ;  /* 0xffffffff00067810 */ /* 0x000fe40007f3e0ff */
[----:B------:R-:W-:Y:S02]  /*03d0*/  ISETP.GT.AND.EX P0, PT, R9, R5, PT, P0 ;  /* 0x000000050900720c */ /* 0x000fe40003f04300 */
[----:B------:R-:W-:Y:S02]  /*03e0*/  IADD3.X R10, PT, PT, R7, -0x1, RZ, P1, !PT ;  /* 0xffffffff070a7810 */ /* 0x000fe40000ffe4ff */
[----:B------:R-:W-:Y:S02]  /*03f0*/  SEL R11, R6, R11, P0 ;  /* 0x0000000b060b7207 */ /* 0x000fe40000000000 */
[----:B------:R-:W-:-:S07]  /*0400*/  SEL R13, R10, R13, P0 ;  /* 0x0000000d0a0d7207 */ /* 0x000fce0000000000 */
.L_x_7:
[----:B--2---:R-:W-:Y:S05]  /*0410*/  BSYNC.RELIABLE B1 ;  /* 0x0000000000017941 */ /* 0x004fea0003800100 */
.L_x_6:
[----:B------:R-:W-:-:S04]  /*0420*/  ISETP.GT.U32.AND P0, PT, R12, R11, PT ;  /* 0x0000000b0c00720c */ /* 0x000fc80003f04070 */
[----:B------:R-:W-:-:S13]  /*0430*/  ISETP.GT.AND.EX P0, PT, R14, R13, PT, P0 ;  /* 0x0000000d0e00720c */ /* 0x000fda0003f04300 */
[----:B------:R-:W-:Y:S05]  /*0440*/  @!P0 BRA `(.L_x_9) ;  /* 0xfffffffc00888947 */ /* 0x000fea000383ffff */
[----:B------:R-:W-:Y:S02]  /*0450*/  ISETP.GE.U32.AND P1, PT, R15, 0x2, PT ;  /* 0x000000020f00780c */ /* 0x000fe40003f26070 */
[----:B------:R-:W-:Y:S02]  /*0460*/  ISETP.LE.U32.AND P0, PT, R8, R4, PT ;  /* 0x000000040800720c */ /* 0x000fe40003f03070 */
[----:B------:R-:W-:-:S04]  /*0470*/  ISETP.GE.AND.EX P1, PT, R16, RZ, PT, P1 ;  /* 0x000000ff1000720c */ /* 0x000fc80003f26310 */
[----:B------:R-:W-:-:S13]  /*0480*/  ISETP.LE.OR.EX P0, PT, R9, R5, !P1, P0 ;  /* 0x000000050900720c */ /* 0x000fda0004f03700 */
[----:B------:R-:W-:Y:S05]  /*0490*/  @P0 BREAK.RELIABLE B2 ;  /* 0x0000000000020942 */ /* 0x000fea0003800100 */
[----:B------:R-:W-:Y:S05]  /*04a0*/  @P0 BRA `(.L_x_8) ;  /* 0x0000000000440947 */ /* 0x000fea0003800000 */
[----:B------:R-:W-:Y:S05]  /*04b0*/  BSYNC.RELIABLE B2 ;  /* 0x0000000000027941 */ /* 0x000fea0003800100 */
.L_x_5:
[----:B------:R-:W-:-:S07]  /*04c0*/  IMAD.MOV.U32 R11, RZ, RZ, R7 ;  /* 0x000000ffff0b7224 */ /* 0x000fce00078e0007 */
.L_x_10:
[----:B------:R-:W-:-:S04]  /*04d0*/  LEA R8, P0, R0, UR8, 0x3 ;  /* 0x0000000800087c11 */ /* 0x000fc8000f8018ff */
[----:B------:R-:W-:-:S05]  /*04e0*/  LEA.HI.X R9, R0, UR9, R11, 0x3, P0 ;  /* 0x0000000900097c11 */ /* 0x000fca00080f1c0b */
[----:B------:R-:W2:Y:S02]  /*04f0*/  LDG.E.64 R6, desc[UR4][R8.64] ;  /* 0x0000000408067981 */ /* 0x000ea4000c1e1b00 */
[----:B--2---:R-:W-:-:S04]  /*0500*/  ISETP.GT.U32.AND P0, PT, R6, R4, PT ;  /* 0x000000040600720c */ /* 0x004fc80003f04070 */
[----:B------:R-:W-:Y:S01]  /*0510*/  ISETP.GT.AND.EX P0, PT, R7, R5, PT, P0 ;  /* 0x000000050700720c */ /* 0x000fe20003f04300 */
[----:B------:R-:W-:-:S12]  /*0520*/  IMAD.MOV.U32 R7, RZ, RZ, R11 ;  /* 0x000000ffff077224 */ /* 0x000fd800078e000b */
[----:B------:R-:W-:Y:S05]  /*0530*/  @!P0 BRA `(.L_x_8) ;  /* 0x0000000000208947 */ /* 0x000fea0003800000 */
[C---:B------:R-:W-:Y:S02]  /*0540*/  ISETP.GT.U32.AND P0, PT, R0.reuse, 0x1, PT ;  /* 0x000000010000780c */ /* 0x040fe40003f04070 */
[----:B------:R-:W-:Y:S02]  /*0550*/  IADD3 R0, P1, PT, R0, -0x1, RZ ;  /* 0xffffffff00007810 */ /* 0x000fe40007f3e0ff */
[C---:B------:R-:W-:Y:S02]  /*0560*/  ISETP.GT.AND.EX P0, PT, R11.reuse, RZ, PT, P0 ;  /* 0x000000ff0b00720c */ /* 0x040fe40003f04300 */
[----:B------:R-:W-:-:S05]  /*0570*/  IADD3.X R6, PT, PT, R11, -0x1, RZ, P1, !PT ;  /* 0xffffffff0b067810 */ /* 0x000fca0000ffe4ff */
[----:B------:R-:W-:-:S06]  /*0580*/  IMAD.MOV.U32 R11, RZ, RZ, R6 ;  /* 0x000000ffff0b7224 */ /* 0x000fcc00078e0006 */
[----:B------:R-:W-:Y:S05]  /*0590*/  @P0 BRA `(.L_x_10) ;  /* 0xfffffffc00cc0947 */ /* 0x000fea000383ffff */
[----:B------:R-:W-:Y:S02]  /*05a0*/  IMAD.MOV.U32 R0, RZ, RZ, RZ ;  /* 0x000000ffff007224 */ /* 0x000fe400078e00ff */
[----:B------:R-:W-:-:S07]  /*05b0*/  IMAD.MOV.U32 R7, RZ, RZ, RZ ;  /* 0x000000ffff077224 */ /* 0x000fce00078e00ff */
.L_x_8:
[----:B--2---:R-:W-:Y:S05]  /*05c0*/  BSYNC.RECONVERGENT B3 ;  /* 0x0000000000037941 */ /* 0x004fea0003800200 */
.L_x_4:
[----:B------:R-:W-:Y:S05]  /*05d0*/  WARPSYNC.ALL ;  /* 0x0000000000007948 */ /* 0x000fea0003800000 */
[----:B------:R-:W-:Y:S01]  /*05e0*/  IMAD.MOV.U32 R8, RZ, RZ, 0x186a0 ;  /* 0x000186a0ff087424 */ /* 0x000fe200078e00ff */
[----:B------:R-:W0:Y:S01]  /*05f0*/  LDCU.64 UR6, c[0x0][0x380] ;  /* 0x00007000ff0677ac */ /* 0x000e220008000a00 */
[----:B------:R-:W-:Y:S01]  /*0600*/  IMAD.MOV.U32 R9, RZ, RZ, 0x0 ;  /* 0x00000000ff097424 */ /* 0x000fe200078e00ff */
[----:B------:R-:W-:Y:S01]  /*0610*/  BSSY.RECONVERGENT B3, `(.L_x_11) ;  /* 0x000003d000037945 */ /* 0x000fe20003800200 */
[----:B------:R-:W-:Y:S02]  /*0620*/  IMAD R11, R7, 0x186a0, RZ ;  /* 0x000186a0070b7824 */ /* 0x000fe400078e02ff */
[----:B------:R-:W-:-:S04]  /*0630*/  IMAD.WIDE.U32 R8, R0, 0x186a0, R8 ;  /* 0x000186a000087825 */ /* 0x000fc800078e0008 */
[----:B------:R-:W-:-:S04]  /*0640*/  IMAD.IADD R9, R9, 0x1, R11 ;  /* 0x0000000109097824 */ /* 0x000fc800078e020b */
[----:B------:R-:W-:-:S04]  /*0650*/  IMAD.WIDE.U32 R10, R9, 0x70a3d70b, RZ ;  /* 0x70a3d70b090a7825 */ /* 0x000fc800078e00ff */
[----:B------:R-:W-:-:S04]  /*0660*/  IMAD.WIDE.U32 R12, P0, R8, -0x5c28f5c3, R10 ;  /* 0xa3d70a3d080c7825 */ /* 0x000fc8000780000a */
[C---:B------:R-:W-:Y:S01]  /*0670*/  IMAD.WIDE.U32 R10, R8.reuse, 0x70a3d70b, RZ ;  /* 0x70a3d70b080a7825 */ /* 0x040fe200078e00ff */
[----:B------:R-:W-:-:S04]  /*0680*/  IADD3 R14, P1, PT, R8, R13, RZ ;  /* 0x0000000d080e7210 */ /* 0x000fc80007f3e0ff */
[----:B------:R-:W-:Y:S02]  /*0690*/  IADD3.X R15, PT, PT, RZ, R9, RZ, P0, P1 ;  /* 0x00000009ff0f7210 */ /* 0x000fe400007e24ff */
[----:B------:R-:W-:Y:S02]  /*06a0*/  IADD3 RZ, P0, PT, R11, R12, RZ ;  /* 0x0000000c0bff7210 */ /* 0x000fe40007f1e0ff */
[----:B------:R-:W-:-:S03]  /*06b0*/  ISETP.LT.AND P1, PT, R9, RZ, PT ;  /* 0x000000ff0900720c */ /* 0x000fc60003f21270 */
[----:B------:R-:W-:-:S03]  /*06c0*/  IMAD.WIDE.U32.X R10, R9, -0x5c28f5c3, R14, P0 ;  /* 0xa3d70a3d090a7825 */ /* 0x000fc600000e040e */
[----:B------:R-:W-:-:S05]  /*06d0*/  IADD3 R8, P0, PT, -R8, R10, RZ ;  /* 0x0000000a08087210 */ /* 0x000fca0007f1e1ff */
[----:B------:R-:W-:Y:S01]  /*06e0*/  IMAD.X R10, R11, 0x1, ~R9, P0 ;  /* 0x000000010b0a7824 */ /* 0x000fe200000e0e09 */
[----:B------:R-:W-:-:S04]  /*06f0*/  IADD3 R11, P0, PT, R8, -0x70a3d70b, RZ ;  /* 0x8f5c28f5080b7810 */ /* 0x000fc80007f1e0ff */
[----:B------:R-:W-:Y:S02]  /*0700*/  IADD3.X R9, PT, PT, R10, 0x5c28f5c2, RZ, P0, !PT ;  /* 0x5c28f5c20a097810 */ /* 0x000fe400007fe4ff */
[----:B------:R-:W-:Y:S02]  /*0710*/  SEL R11, R11, R8, P1 ;  /* 0x000000080b0b7207 */ /* 0x000fe40000800000 */
[----:B------:R-:W-:Y:S01]  /*0720*/  SEL R8, R9, R10, P1 ;  /* 0x0000000a09087207 */ /* 0x000fe20000800000 */
[----:B------:R-:W-:Y:S02]  /*0730*/  IMAD R9, R7, 0x3e8, RZ ;  /* 0x000003e807097824 */ /* 0x000fe400078e02ff */
[----:B------:R-:W-:Y:S01]  /*0740*/  IMAD.WIDE.U32 R6, R0, 0x3e8, RZ ;  /* 0x000003e800067825 */ /* 0x000fe200078e00ff */
[----:B------:R-:W-:-:S03]  /*0750*/  SHF.R.S64 R11, R11, 0x6, R8 ;  /* 0x000000060b0b7819 */ /* 0x000fc60000001008 */
[----:B------:R-:W-:Y:S01]  /*0760*/  IMAD.IADD R10, R7, 0x1, R9 ;  /* 0x00000001070a7824 */ /* 0x000fe200078e0209 */
[C---:B------:R-:W-:Y:S01]  /*0770*/  LEA.HI R11, P0, R8.reuse, R11, RZ, 0x1 ;  /* 0x0000000b080b7211 */ /* 0x040fe200078108ff */
[----:B------:R-:W-:Y:S02]  /*0780*/  IMAD.MOV.U32 R0, RZ, RZ, -0x1 ;  /* 0xffffffffff007424 */ /* 0x000fe400078e00ff */
[----:B------:R-:W-:Y:S01]  /*0790*/  IMAD.MOV.U32 R9, RZ, RZ, -0x1 ;  /* 0xffffffffff097424 */ /* 0x000fe200078e00ff */
[----:B------:R-:W-:Y:S02]  /*07a0*/  LEA.HI.X.SX32 R13, R8, RZ, 0x1a, P0 ;  /* 0x000000ff080d7211 */ /* 0x000fe400000fd6ff */
[----:B------:R-:W-:-:S04]  /*07b0*/  ISETP.GT.U32.AND P0, PT, R6, R11, PT ;  /* 0x0000000b0600720c */ /* 0x000fc80003f04070 */
[----:B------:R-:W-:-:S13]  /*07c0*/  ISETP.GT.AND.EX P0, PT, R10, R13, PT, P0 ;  /* 0x0000000d0a00720c */ /* 0x000fda0003f04300 */
[----:B0-----:R-:W-:Y:S05]  /*07d0*/  @P0 BRA `(.L_x_12) ;  /* 0x0000000000800947 */ /* 0x001fea0003800000 */
[----:B------:R-:W-:-:S07]  /*07e0*/  IMAD.MOV.U32 R8, RZ, RZ, R6 ;  /* 0x000000ffff087224 */ /* 0x000fce00078e0006 */
.L_x_15:
[----:B------:R-:W-:-:S05]  /*07f0*/  IADD3 R0, P0, PT, R11, R8, RZ ;  /* 0x000000080b007210 */ /* 0x000fca0007f1e0ff */
[----:B------:R-:W-:-:S05]  /*0800*/  IMAD.X R7, R13, 0x1, R10, P0 ;  /* 0x000000010d077824 */ /* 0x000fca00000e060a */
[----:B------:R-:W-:-:S05]  /*0810*/  LEA.HI R0, P0, R7, R0, RZ, 0x1 ;  /* 0x0000000007007211 */ /* 0x000fca00078108ff */
[----:B------:R-:W-:-:S05]  /*0820*/  IMAD.X R7, RZ, RZ, R7, P0 ;  /* 0x000000ffff077224 */ /* 0x000fca00000e0607 */
[--C-:B------:R-:W-:Y:S02]  /*0830*/  SHF.R.S64 R0, R0, 0x1, R7.reuse ;  /* 0x0000000100007819 */ /* 0x100fe40000001007 */
[----:B------:R-:W-:Y:S02]  /*0840*/  SHF.R.S32.HI R9, RZ, 0x1, R7 ;  /* 0x00000001ff097819 */ /* 0x000fe40000011407 */
[----:B------:R-:W-:-:S04]  /*0850*/  LEA R6, P0, R0, UR6, 0x3 ;  /* 0x0000000600067c11 */ /* 0x000fc8000f8018ff */
[----:B------:R-:W-:-:S06]  /*0860*/  LEA.HI.X R7, R0, UR7, R9, 0x3, P0 ;  /* 0x0000000700077c11 */ /* 0x000fcc00080f1c09 */
[----:B------:R-:W2:Y:S01]  /*0870*/  LDG.E.64 R6, desc[UR4][R6.64] ;  /* 0x0000000406067981 */ /* 0x000ea2000c1e1b00 */
[----:B------:R-:W-:Y:S01]  /*0880*/  BSSY.RELIABLE B4, `(.L_x_13) ;  /* 0x0000010000047945 */ /* 0x000fe20003800100 */
[----:B--2---:R-:W-:-:S04]  /*0890*/  ISETP.GE.U32.AND P0, PT, R6, R4, PT ;  /* 0x000000040600720c */ /* 0x004fc80003f06070 */
[----:B------:R-:W-:-:S13]  /*08a0*/  ISETP.GE.AND.EX P0, PT, R7, R5, PT, P0 ;  /* 0x000000050700720c */ /* 0x000fda0003f06300 */
[----:B------:R-:W-:-:S05]  /*08b0*/  @!P0 IADD3 R8, P1, PT, R0, 0x1, RZ ;  /* 0x0000000100088810 */ /* 0x000fca0007f3e0ff */
[----:B------:R-:W-:Y:S01]  /*08c0*/  @!P0 IMAD.X R10, RZ, RZ, R9, P1 ;  /* 0x000000ffff0a8224 */ /* 0x000fe200008e0609 */
[----:B------:R-:W-:Y:S07]  /*08d0*/  @!P0 BRA `(.L_x_14) ;  /* 0x0000000000288947 */ /* 0x000fee0003800000 */
[----:B------:R-:W-:-:S04]  /*08e0*/  ISETP.NE.U32.AND P0, PT, R6, R4, PT ;  /* 0x000000040600720c */ /* 0x000fc80003f05070 */
[----:B------:R-:W-:-:S13]  /*08f0*/  ISETP.NE.AND.EX P0, PT, R7, R5, PT, P0 ;  /* 0x000000050700720c */ /* 0x000fda0003f05300 */
        /* <DEDUP_REMOVED lines=8> */
.L_x_14:
[----:B------:R-:W-:Y:S05]  /*0980*/  BSYNC.RELIABLE B4 ;  /* 0x0000000000047941 */ /* 0x000fea0003800100 */
.L_x_13:
[----:B------:R-:W-:-:S04]  /*0990*/  ISETP.GT.U32.AND P0, PT, R8, R11, PT ;  /* 0x0000000b0800720c */ /* 0x000fc80003f04070 */
[----:B------:R-:W-:-:S13]  /*09a0*/  ISETP.GT.AND.EX P0, PT, R10, R13, PT, P0 ;  /* 0x0000000d0a00720c */ /* 0x000fda0003f04300 */
[----:B------:R-:W-:Y:S05]  /*09b0*/  @!P0 BRA `(.L_x_15) ;  /* 0xfffffffc008c8947 */ /* 0x000fea000383ffff */
[----:B------:R-:W-:Y:S02]  /*09c0*/  IMAD.MOV.U32 R0, RZ, RZ, -0x1 ;  /* 0xffffffffff007424 */ /* 0x000fe400078e00ff */
[----:B------:R-:W-:-:S07]  /*09d0*/  IMAD.MOV.U32 R9, RZ, RZ, -0x1 ;  /* 0xffffffffff097424 */ /* 0x000fce00078e00ff */
.L_x_12:
[----:B------:R-:W-:Y:S05]  /*09e0*/  BSYNC.RECONVERGENT B3 ;  /* 0x0000000000037941 */ /* 0x000fea0003800200 */
.L_x_11:
[----:B------:R-:W-:Y:S05]  /*09f0*/  WARPSYNC.ALL ;  /* 0x0000000000007948 */ /* 0x000fea0003800000 */
[----:B------:R-:W-:Y:S02]  /*0a00*/  IMAD.MOV.U32 R4, RZ, RZ, R0 ;  /* 0x000000ffff047224 */ /* 0x000fe400078e0000 */
[----:B------:R-:W-:-:S05]  /*0a10*/  IMAD.MOV.U32 R5, RZ, RZ, R9 ;  /* 0x000000ffff057224 */ /* 0x000fca00078e0009 */
[----:B------:R-:W-:Y:S01]  /*0a20*/  STG.E.64 desc[UR4][R2.64], R4 ;  /* 0x0000000402007986 */ /* 0x000fe2000c101b04 */
[----:B------:R-:W-:Y:S05]  /*0a30*/  EXIT ;  /* 0x000000000000794d */ /* 0x000fea0003800000 */
.L_x_16:
[----:B------:R-:W-:-:S00]  /*0a40*/  BRA `(.L_x_16) ;  /* 0xfffffffc00fc7947 */ /* 0x000fc0000383ffff */
[----:B------:R-:W-:-:S00]  /*0a50*/  NOP ;  /* 0x0000000000007918 */ /* 0x000fc00000000000 */
        /* <DEDUP_REMOVED lines=10> */
.L_x_18:


//--------------------- .text._Z14populateSamplePlS_ --------------------------
	.section	.text._Z14populateSamplePlS_,"ax",@progbits
	.align	128
        .global         _Z14populateSamplePlS_
        .type           _Z14populateSamplePlS_,@function
        .size           _Z14populateSamplePlS_,(.L_x_19 - _Z14populateSamplePlS_)
        .other          _Z14populateSamplePlS_,@"STO_CUDA_ENTRY STV_DEFAULT"
_Z14populateSamplePlS_:
.text._Z14populateSamplePlS_:
[----:B------:R-:W-:Y:S01]  /*0000*/  LDC R1, c[0x0][0x37c] ;  /* 0x0000df00ff017b82 */ /* 0x000fe20000000800 */
[----:B------:R-:W0:Y:S07]  /*0010*/  S2R R7, SR_TID.X ;  /* 0x0000000000077919 */ /* 0x000e2e0000002100 */
[----:B------:R-:W0:Y:S01]  /*0020*/  LDC.64 R2, c[0x0][0x380] ;  /* 0x0000e000ff027b82 */ /* 0x000e220000000a00 */
[----:B------:R-:W1:Y:S07]  /*0030*/  LDCU.64 UR4, c[0x0][0x358] ;  /* 0x00006b00ff0477ac */ /* 0x000e6e0008000a00 */
[----:B------:R-:W2:Y:S01]  /*0040*/  LDC.64 R4, c[0x0][0x388] ;  /* 0x0000e200ff047b82 */ /* 0x000ea20000000a00 */
[----:B0-----:R-:W-:-:S06]  /*0050*/  IMAD.WIDE.U32 R2, R7, 0x1f40, R2 ;  /* 0x00001f4007027825 */ /* 0x001fcc00078e0002 */
[----:B-1----:R-:W3:Y:S01]  /*0060*/  LDG.E.64 R2, desc[UR4][R2.64] ;  /* 0x0000000402027981 */ /* 0x002ee2000c1e1b00 */
[----:B--2---:R-:W-:-:S05]  /*0070*/  IMAD.WIDE.U32 R4, R7, 0x8, R4 ;  /* 0x0000000807047825 */ /* 0x004fca00078e0004 */
[----:B---3--:R-:W-:Y:S01]  /*0080*/  STG.E.64 desc[UR4][R4.64], R2 ;  /* 0x0000000204007986 */ /* 0x008fe2000c101b04 */
[----:B------:R-:W-:Y:S05]  /*0090*/  EXIT ;  /* 0x000000000000794d */ /* 0x000fea0003800000 */
.L_x_17:
        /* <DEDUP_REMOVED lines=14> */
.L_x_19:


//--------------------- .nv.shared.reserved.0     --------------------------
	.section	.nv.shared.reserved.0,"aw",@nobits
	.weak		__nv_reservedSMEM_offset_0_alias
	.size		__nv_reservedSMEM_offset_0_alias, 0, 64
	.other		__nv_reservedSMEM_offset_0_alias,@"STO_CUDA_RESERVED_SHARED STV_DEFAULT"
__nv_reservedSMEM_offset_0_alias:
	.zero		0
	.zero		64


//--------------------- .nv.constant0._Z6searchPlS_S_S_ --------------------------
	.section	.nv.constant0._Z6searchPlS_S_S_,"a",@progbits
	.sectionflags	@""
	.align	4
.nv.constant0._Z6searchPlS_S_S_:
	.zero		928


//--------------------- .nv.constant0._Z14populateSamplePlS_ --------------------------
	.section	.nv.constant0._Z14populateSamplePlS_,"a",@progbits
	.sectionflags	@""
	.align	4
.nv.constant0._Z14populateSamplePlS_:
	.zero		912


//--------------------- SYMBOLS --------------------------

	.type		.nv.reservedSmem.offset0,@object
	.size		.nv.reservedSmem.offset0,0x4
